	.headerflags	@"EF_CUDA_TEXMODE_UNIFIED EF_CUDA_64BIT_ADDRESS EF_CUDA_ACCELERATORS EF_CUDA_SM90 EF_CUDA_VIRTUAL_SM(EF_CUDA_SM90)"
	.elftype	@"ET_EXEC"


//--------------------- .nv.info                  --------------------------
	.section	.nv.info,"",@"SHT_CUDA_INFO"
	.align	4


	//----- nvinfo : EIATTR_REGCOUNT
	.align		4
        /*0000*/ 	.byte	0x04, 0x2f
        /*0002*/ 	.short	(.L_1 - .L_0)
	.align		4
.L_0:
        /*0004*/ 	.word	index@(triton_poi_fused_cat_13)
        /*0008*/ 	.word	0x0000002c


	//----- nvinfo : EIATTR_MIN_STACK_SIZE
	.align		4
.L_1:
        /*000c*/ 	.byte	0x04, 0x12
        /*000e*/ 	.short	(.L_3 - .L_2)
	.align		4
.L_2:
        /*0010*/ 	.word	index@(triton_poi_fused_cat_13)
        /*0014*/ 	.word	0x00000000


	//----- nvinfo : EIATTR_FRAME_SIZE
	.align		4
.L_3:
        /*0018*/ 	.byte	0x04, 0x11
        /*001a*/ 	.short	(.L_5 - .L_4)
	.align		4
.L_4:
        /*001c*/ 	.word	index@(triton_poi_fused_cat_13)
        /*0020*/ 	.word	0x00000000


	//----- nvinfo : EIATTR_MIN_STACK_SIZE
	.align		4
.L_5:
        /*0024*/ 	.byte	0x04, 0x12
        /*0026*/ 	.short	(.L_7 - .L_6)
	.align		4
.L_6:
        /*0028*/ 	.word	index@(triton_poi_fused_cat_13)
        /*002c*/ 	.word	0x00000000
.L_7:


//--------------------- .nv.info.triton_poi_fused_cat_13 --------------------------
	.section	.nv.info.triton_poi_fused_cat_13,"",@"SHT_CUDA_INFO"
	.sectionflags	@""
	.align	4


	//----- nvinfo : EIATTR_CUDA_API_VERSION
	.align		4
        /*0000*/ 	.byte	0x04, 0x37
        /*0002*/ 	.short	(.L_9 - .L_8)
.L_8:
        /*0004*/ 	.word	0x0000007c


	//----- nvinfo : EIATTR_KPARAM_INFO
	.align		4
.L_9:
        /*0008*/ 	.byte	0x04, 0x17
        /*000a*/ 	.short	(.L_11 - .L_10)
.L_10:
        /*000c*/ 	.word	0x00000000
        /*0010*/ 	.short	0x0009
        /*0012*/ 	.short	0x0048
        /*0014*/ 	.byte	0x00, 0xf0, 0x11, 0x00


	//----- nvinfo : EIATTR_KPARAM_INFO
	.align		4
.L_11:
        /*0018*/ 	.byte	0x04, 0x17
        /*001a*/ 	.short	(.L_13 - .L_12)
.L_12:
        /*001c*/ 	.word	0x00000000
        /*0020*/ 	.short	0x0008
        /*0022*/ 	.short	0x0040
        /*0024*/ 	.byte	0x00, 0xf4, 0x21, 0x00


	//----- nvinfo : EIATTR_KPARAM_INFO
	.align		4
.L_13:
        /*0028*/ 	.byte	0x04, 0x17
        /*002a*/ 	.short	(.L_15 - .L_14)
.L_14:
        /*002c*/ 	.word	0x00000000
        /*0030*/ 	.short	0x0007
        /*0032*/ 	.short	0x0038
        /*0034*/ 	.byte	0x00, 0xf4, 0x21, 0x00


	//----- nvinfo : EIATTR_KPARAM_INFO
	.align		4
.L_15:
        /*0038*/ 	.byte	0x04, 0x17
        /*003a*/ 	.short	(.L_17 - .L_16)
.L_16:
        /*003c*/ 	.word	0x00000000
        /*0040*/ 	.short	0x0006
        /*0042*/ 	.short	0x0030
        /*0044*/ 	.byte	0x00, 0xf4, 0x21, 0x00


	//----- nvinfo : EIATTR_KPARAM_INFO
	.align		4
.L_17:
        /*0048*/ 	.byte	0x04, 0x17
        /*004a*/ 	.short	(.L_19 - .L_18)
.L_18:
        /*004c*/ 	.word	0x00000000
        /*0050*/ 	.short	0x0005
        /*0052*/ 	.short	0x0028
        /*0054*/ 	.byte	0x00, 0xf4, 0x21, 0x00


	//----- nvinfo : EIATTR_KPARAM_INFO
	.align		4
.L_19:
        /*0058*/ 	.byte	0x04, 0x17
        /*005a*/ 	.short	(.L_21 - .L_20)
.L_20:
        /*005c*/ 	.word	0x00000000
        /*0060*/ 	.short	0x0004
        /*0062*/ 	.short	0x0020
        /*0064*/ 	.byte	0x00, 0xf4, 0x21, 0x00


	//----- nvinfo : EIATTR_KPARAM_INFO
	.align		4
.L_21:
        /*0068*/ 	.byte	0x04, 0x17
        /*006a*/ 	.short	(.L_23 - .L_22)
.L_22:
        /*006c*/ 	.word	0x00000000
        /*0070*/ 	.short	0x0003
        /*0072*/ 	.short	0x0018
        /*0074*/ 	.byte	0x00, 0xf4, 0x21, 0x00


	//----- nvinfo : EIATTR_KPARAM_INFO
	.align		4
.L_23:
        /*0078*/ 	.byte	0x04, 0x17
        /*007a*/ 	.short	(.L_25 - .L_24)
.L_24:
        /*007c*/ 	.word	0x00000000
        /*0080*/ 	.short	0x0002
        /*0082*/ 	.short	0x0010
        /*0084*/ 	.byte	0x00, 0xf4, 0x21, 0x00


	//----- nvinfo : EIATTR_KPARAM_INFO
	.align		4
.L_25:
        /*0088*/ 	.byte	0x04, 0x17
        /*008a*/ 	.short	(.L_27 - .L_26)
.L_26:
        /*008c*/ 	.word	0x00000000
        /*0090*/ 	.short	0x0001
        /*0092*/ 	.short	0x0008
        /*0094*/ 	.byte	0x00, 0xf4, 0x21, 0x00


	//----- nvinfo : EIATTR_KPARAM_INFO
	.align		4
.L_27:
        /*0098*/ 	.byte	0x04, 0x17
        /*009a*/ 	.short	(.L_29 - .L_28)
.L_28:
        /*009c*/ 	.word	0x00000000
        /*00a0*/ 	.short	0x0000
        /*00a2*/ 	.short	0x0000
        /*00a4*/ 	.byte	0x00, 0xf4, 0x21, 0x00


	//----- nvinfo : EIATTR_SPARSE_MMA_MASK
	.align		4
.L_29:
        /*00a8*/ 	.byte	0x03, 0x50
        /*00aa*/ 	.short	0x0000


	//----- nvinfo : EIATTR_MAXREG_COUNT
	.align		4
        /*00ac*/ 	.byte	0x03, 0x1b
        /*00ae*/ 	.short	0x00ff


	//----- nvinfo : EIATTR_EXIT_INSTR_OFFSETS
	.align		4
        /*00b0*/ 	.byte	0x04, 0x1c
        /*00b2*/ 	.short	(.L_31 - .L_30)


	//   ....[0]....
.L_30:
        /*00b4*/ 	.word	0x00001c60


	//----- nvinfo : EIATTR_REQNTID
	.align		4
.L_31:
        /*00b8*/ 	.byte	0x04, 0x10
        /*00ba*/ 	.short	(.L_33 - .L_32)
.L_32:
        /*00bc*/ 	.word	0x00000080
        /*00c0*/ 	.word	0x00000001
        /*00c4*/ 	.word	0x00000001


	//----- nvinfo : EIATTR_CBANK_PARAM_SIZE
	.align		4
.L_33:
        /*00c8*/ 	.byte	0x03, 0x19
        /*00ca*/ 	.short	0x004c


	//----- nvinfo : EIATTR_PARAM_CBANK
	.align		4
        /*00cc*/ 	.byte	0x04, 0x0a
        /*00ce*/ 	.short	(.L_35 - .L_34)
	.align		4
.L_34:
        /*00d0*/ 	.word	index@(.nv.constant0.triton_poi_fused_cat_13)
        /*00d4*/ 	.short	0x0210
        /*00d6*/ 	.short	0x004c


	//----- nvinfo : EIATTR_SW_WAR
	.align		4
.L_35:
        /*00d8*/ 	.byte	0x04, 0x36
        /*00da*/ 	.short	(.L_37 - .L_36)
.L_36:
        /*00dc*/ 	.word	0x00000008
.L_37:


//--------------------- .nv.callgraph             --------------------------
	.section	.nv.callgraph,"",@"SHT_CUDA_CALLGRAPH"
	.align	4
	.sectionentsize	8
	.align		4
        /*0000*/ 	.word	0x00000000
	.align		4
        /*0004*/ 	.word	0xffffffff
	.align		4
        /*0008*/ 	.word	0x00000000
	.align		4
        /*000c*/ 	.word	0xfffffffe
	.align		4
        /*0010*/ 	.word	0x00000000
	.align		4
        /*0014*/ 	.word	0xfffffffd
	.align		4
        /*0018*/ 	.word	0x00000000
	.align		4
        /*001c*/ 	.word	0xfffffffc


//--------------------- .text.triton_poi_fused_cat_13 --------------------------
	.section	.text.triton_poi_fused_cat_13,"ax",@progbits
	.align	128
        .global         triton_poi_fused_cat_13
        .type           triton_poi_fused_cat_13,@function
        .size           triton_poi_fused_cat_13,(.L_x_1 - triton_poi_fused_cat_13)
        .other          triton_poi_fused_cat_13,@"STO_CUDA_ENTRY STV_DEFAULT"
triton_poi_fused_cat_13:
.text.triton_poi_fused_cat_13:
[----:B------:R-:W-:Y:S01]  /*0000*/  LDC R1, c[0x0][0x28] ;  /* 0x00000a00ff017b82 */ /* 0x000fe20000000800 */
[----:B------:R-:W1:Y:S07]  /*0010*/  S2R R0, SR_TID.X ;  /* 0x0000000000007919 */ /* 0x000e6e0000002100 */
[----:B------:R-:W2:Y:S01]  /*0020*/  LDC.64 R8, c[0x0][0x220] ;  /* 0x00008800ff087b82 */ /* 0x000ea20000000a00 */
[----:B------:R-:W-:Y:S01]  /*0030*/  ULDC.64 UR4, c[0x0][0x208] ;  /* 0x0000820000047ab9 */ /* 0x000fe20000000a00 */
[----:B------:R-:W3:Y:S06]  /*0040*/  S2R R3, SR_CTAID.X ;  /* 0x0000000000037919 */ /* 0x000eec0000002500 */
[----:B------:R-:W4:Y:S01]  /*0050*/  LDC.64 R34, c[0x0][0x228] ;  /* 0x00008a00ff227b82 */ /* 0x000f220000000a00 */
[----:B------:R-:W-:-:S02]  /*0060*/  CS2R R16, SRZ ;  /* 0x0000000000107805 */ /* 0x000fc4000001ff00 */
[----:B------:R-:W-:Y:S02]  /*0070*/  CS2R R18, SRZ ;  /* 0x0000000000127805 */ /* 0x000fe4000001ff00 */
[----:B------:R-:W-:Y:S01]  /*0080*/  CS2R R30, SRZ ;  /* 0x00000000001e7805 */ /* 0x000fe2000001ff00 */
[----:B------:R-:W-:Y:S01]  /*0090*/  ULDC.64 UR6, c[0x0][0x230] ;  /* 0x00008c0000067ab9 */ /* 0x000fe20000000a00 */
[----:B-1----:R-:W-:Y:S01]  /*00a0*/  IMAD.SHL.U32 R0, R0, 0x4, RZ ;  /* 0x0000000400007824 */ /* 0x002fe200078e00ff */
[----:B---3--:R-:W-:-:S04]  /*00b0*/  SHF.R.S32.HI R29, RZ, 0x15, R3 ;  /* 0x00000015ff1d7819 */ /* 0x008fc80000011403 */
[----:B------:R-:W-:Y:S02]  /*00c0*/  LOP3.LUT R0, R0, 0x1fc, RZ, 0xc0, !PT ;  /* 0x000001fc00007812 */ /* 0x000fe400078ec0ff */
[----:B------:R-:W-:-:S03]  /*00d0*/  SGXT R29, R29, 0x1 ;  /* 0x000000011d1d781a */ /* 0x000fc60000000200 */
[----:B------:R-:W-:-:S05]  /*00e0*/  IMAD R0, R3, 0x400, R0 ;  /* 0x0000040003007824 */ /* 0x000fca00078e0200 */
[-C--:B------:R-:W-:Y:S02]  /*00f0*/  LEA.HI R24, R29, R0.reuse, RZ, 0x6 ;  /* 0x000000001d187211 */ /* 0x080fe400078f30ff */
[----:B------:R-:W-:Y:S02]  /*0100*/  SHF.R.S32.HI R25, RZ, 0x1f, R0 ;  /* 0x0000001fff197819 */ /* 0x000fe40000011400 */
[--C-:B------:R-:W-:Y:S02]  /*0110*/  SHF.R.S32.HI R21, RZ, 0x6, R24.reuse ;  /* 0x00000006ff157819 */ /* 0x100fe40000011418 */
[----:B------:R-:W-:Y:S02]  /*0120*/  SHF.R.S32.HI R2, RZ, 0x1f, R24 ;  /* 0x0000001fff027819 */ /* 0x000fe40000011418 */
[----:B------:R-:W-:Y:S02]  /*0130*/  LEA.HI R4, R25, R0, RZ, 0x3 ;  /* 0x0000000019047211 */ /* 0x000fe400078f18ff */
[----:B------:R-:W-:-:S02]  /*0140*/  LEA.HI R2, R2, R21, RZ, 0xa ;  /* 0x0000001502027211 */ /* 0x000fc400078f50ff */
[----:B------:R-:W-:Y:S02]  /*0150*/  SHF.R.S32.HI R5, RZ, 0x3, R4 ;  /* 0x00000003ff057819 */ /* 0x000fe40000011404 */
[----:B------:R-:W-:Y:S02]  /*0160*/  LOP3.LUT R6, R2, 0xfffffc00, RZ, 0xc0, !PT ;  /* 0xfffffc0002067812 */ /* 0x000fe400078ec0ff */
[----:B------:R-:W-:Y:S01]  /*0170*/  LEA.HI R2, R5, R5, RZ, 0x3 ;  /* 0x0000000505027211 */ /* 0x000fe200078f18ff */
[----:B------:R-:W-:Y:S01]  /*0180*/  VIADD R26, R0, 0x200 ;  /* 0x00000200001a7836 */ /* 0x000fe20000000000 */
[----:B------:R-:W-:Y:S01]  /*0190*/  LOP3.LUT R23, R4, 0xfffffff8, RZ, 0xc0, !PT ;  /* 0xfffffff804177812 */ /* 0x000fe200078ec0ff */
[----:B------:R-:W-:Y:S01]  /*01a0*/  IMAD.IADD R21, R21, 0x1, -R6 ;  /* 0x0000000115157824 */ /* 0x000fe200078e0a06 */
[----:B------:R-:W-:Y:S02]  /*01b0*/  LOP3.LUT R2, R2, 0xfffffff8, RZ, 0xc0, !PT ;  /* 0xfffffff802027812 */ /* 0x000fe400078ec0ff */
[----:B------:R-:W-:-:S02]  /*01c0*/  CS2R R6, SRZ ;  /* 0x0000000000067805 */ /* 0x000fc4000001ff00 */
[----:B------:R-:W-:Y:S01]  /*01d0*/  ISETP.GT.AND P0, PT, R21, 0x1ff, PT ;  /* 0x000001ff1500780c */ /* 0x000fe20003f04270 */
[----:B------:R-:W-:Y:S01]  /*01e0*/  IMAD.IADD R3, R5, 0x1, -R2 ;  /* 0x0000000105037824 */ /* 0x000fe200078e0a02 */
[----:B------:R-:W-:-:S03]  /*01f0*/  LEA.HI R4, R29, R26, RZ, 0x6 ;  /* 0x0000001a1d047211 */ /* 0x000fc600078f30ff */
[----:B--2---:R-:W-:Y:S01]  /*0200*/  IMAD.WIDE R2, R3, 0x8, R8 ;  /* 0x0000000803027825 */ /* 0x004fe200078e0208 */
[--C-:B------:R-:W-:Y:S02]  /*0210*/  SHF.R.S32.HI R15, RZ, 0x6, R4.reuse ;  /* 0x00000006ff0f7819 */ /* 0x100fe40000011404 */
[----:B------:R-:W-:Y:S02]  /*0220*/  SHF.R.S32.HI R4, RZ, 0x1f, R4 ;  /* 0x0000001fff047819 */ /* 0x000fe40000011404 */
[----:B------:R-:W-:-:S03]  /*0230*/  LEA.HI R10, R29, R26, RZ, 0x3 ;  /* 0x0000001a1d0a7211 */ /* 0x000fc600078f18ff */
[----:B------:R1:W2:Y:S01]  /*0240*/  @P0 LDG.E.EL.64 R6, desc[UR4][R2.64] ;  /* 0x0000000402060981 */ /* 0x0002a2000c2e1b00 */
[----:B------:R-:W-:Y:S01]  /*0250*/  LEA.HI R4, R4, R15, RZ, 0xa ;  /* 0x0000000f04047211 */ /* 0x000fe200078f50ff */
[----:B------:R-:W-:Y:S01]  /*0260*/  IMAD.IADD R23, R0, 0x1, -R23 ;  /* 0x0000000100177824 */ /* 0x000fe200078e0a17 */
[----:B------:R-:W-:Y:S02]  /*0270*/  SHF.R.S32.HI R10, RZ, 0x3, R10 ;  /* 0x00000003ff0a7819 */ /* 0x000fe4000001140a */
[----:B------:R-:W-:Y:S01]  /*0280*/  LOP3.LUT R4, R4, 0xfffffc00, RZ, 0xc0, !PT ;  /* 0xfffffc0004047812 */ /* 0x000fe200078ec0ff */
[----:B----4-:R-:W-:Y:S01]  /*0290*/  IMAD.WIDE R12, R23, 0x8, R34 ;  /* 0x00000008170c7825 */ /* 0x010fe200078e0222 */
[----:B-1----:R-:W-:-:S03]  /*02a0*/  LEA.HI R2, R10, R10, RZ, 0x3 ;  /* 0x0000000a0a027211 */ /* 0x002fc600078f18ff */
[----:B------:R-:W-:Y:S01]  /*02b0*/  IMAD.IADD R15, R15, 0x1, -R4 ;  /* 0x000000010f0f7824 */ /* 0x000fe200078e0a04 */
[----:B------:R-:W3:Y:S01]  /*02c0*/  @P0 LDG.E.EL.128 R16, desc[UR4][R12.64] ;  /* 0x000000040c100981 */ /* 0x000ee2000c2e1d00 */
[----:B------:R-:W-:-:S03]  /*02d0*/  LOP3.LUT R3, R2, 0xfffffff8, RZ, 0xc0, !PT ;  /* 0xfffffff802037812 */ /* 0x000fc600078ec0ff */
[----:B------:R-:W-:Y:S02]  /*02e0*/  ISETP.GT.AND P1, PT, R15, 0x1ff, PT ;  /* 0x000001ff0f00780c */ /* 0x000fe40003f24270 */
[----:B------:R-:W-:-:S04]  /*02f0*/  IMAD.IADD R3, R10, 0x1, -R3 ;  /* 0x000000010a037824 */ /* 0x000fc800078e0a03 */
[----:B------:R-:W-:Y:S01]  /*0300*/  IMAD.WIDE R32, R3, 0x8, R8 ;  /* 0x0000000803207825 */ /* 0x000fe200078e0208 */
[----:B------:R-:W-:Y:S02]  /*0310*/  CS2R R8, SRZ ;  /* 0x0000000000087805 */ /* 0x000fe4000001ff00 */
[----:B------:R-:W-:-:S04]  /*0320*/  CS2R R10, SRZ ;  /* 0x00000000000a7805 */ /* 0x000fc8000001ff00 */
[----:B------:R-:W4:Y:S04]  /*0330*/  @P1 LDG.E.EL.64 R30, desc[UR4][R32.64] ;  /* 0x00000004201e1981 */ /* 0x000f28000c2e1b00 */
[----:B------:R1:W5:Y:S01]  /*0340*/  @P1 LDG.E.EL.128 R8, desc[UR4][R12.64] ;  /* 0x000000040c081981 */ /* 0x000362000c2e1d00 */
[----:B------:R-:W-:Y:S01]  /*0350*/  VIADD R27, R21, 0xfffffe00 ;  /* 0xfffffe00151b7836 */ /* 0x000fe20000000000 */
[----:B------:R-:W-:-:S04]  /*0360*/  LEA.HI R25, R25, R0, RZ, 0x10 ;  /* 0x0000000019197211 */ /* 0x000fc800078f80ff */
[----:B------:R-:W-:Y:S01]  /*0370*/  SHF.R.S32.HI R28, RZ, 0x10, R25 ;  /* 0x00000010ff1c7819 */ /* 0x000fe20000011419 */
[----:B-1----:R-:W-:Y:S01]  /*0380*/  IMAD.SHL.U32 R12, R27, 0x10, RZ ;  /* 0x000000101b0c7824 */ /* 0x002fe200078e00ff */
[----:B--2---:R-:W-:Y:S02]  /*0390*/  SEL R4, R7, RZ, P0 ;  /* 0x000000ff07047207 */ /* 0x004fe40000000000 */
[----:B------:R-:W-:Y:S02]  /*03a0*/  SEL R7, R6, RZ, P0 ;  /* 0x000000ff06077207 */ /* 0x000fe40000000000 */
[----:B------:R-:W-:-:S04]  /*03b0*/  SHF.R.U32.HI R2, RZ, 0x1d, R4 ;  /* 0x0000001dff027819 */ /* 0x000fc80000011604 */
[----:B------:R-:W-:-:S04]  /*03c0*/  LOP3.LUT R2, R2, 0x4, RZ, 0xc0, !PT ;  /* 0x0000000402027812 */ /* 0x000fc800078ec0ff */
[----:B------:R-:W-:Y:S02]  /*03d0*/  IADD3 R2, P2, R2, R7, RZ ;  /* 0x0000000702027210 */ /* 0x000fe40007f5e0ff */
[----:B---3--:R-:W-:Y:S02]  /*03e0*/  SEL R17, R17, RZ, P0 ;  /* 0x000000ff11117207 */ /* 0x008fe40000000000 */
[----:B------:R-:W-:Y:S01]  /*03f0*/  SEL R16, R16, RZ, P0 ;  /* 0x000000ff10107207 */ /* 0x000fe20000000000 */
[----:B------:R-:W-:Y:S01]  /*0400*/  IMAD.X R7, RZ, RZ, R4, P2 ;  /* 0x000000ffff077224 */ /* 0x000fe200010e0604 */
[----:B------:R-:W-:Y:S01]  /*0410*/  SHF.R.U32.HI R32, RZ, 0x1b, R17 ;  /* 0x0000001bff207819 */ /* 0x000fe20000011611 */
[----:B------:R-:W-:Y:S01]  /*0420*/  IMAD.SHL.U32 R13, R2, 0x10, RZ ;  /* 0x00000010020d7824 */ /* 0x000fe200078e00ff */
[----:B------:R-:W-:Y:S02]  /*0430*/  SEL R37, R19, RZ, P0 ;  /* 0x000000ff13257207 */ /* 0x000fe40000000000 */
[----:B------:R-:W-:-:S02]  /*0440*/  LEA R33, P2, R16, UR6, 0x2 ;  /* 0x0000000610217c11 */ /* 0x000fc4000f8410ff */
[----:B------:R-:W-:Y:S02]  /*0450*/  SHF.L.U64.HI R14, R2, 0x4, R7 ;  /* 0x00000004020e7819 */ /* 0x000fe40000010207 */
[----:B------:R-:W-:Y:S02]  /*0460*/  LOP3.LUT R32, R32, 0x10, RZ, 0xc0, !PT ;  /* 0x0000001020207812 */ /* 0x000fe400078ec0ff */
[----:B------:R-:W-:Y:S02]  /*0470*/  SEL R2, R18, RZ, P0 ;  /* 0x000000ff12027207 */ /* 0x000fe40000000000 */
[----:B------:R-:W-:Y:S02]  /*0480*/  SHF.R.U32.HI R18, RZ, 0x1b, R37 ;  /* 0x0000001bff127819 */ /* 0x000fe40000011625 */
[----:B------:R-:W-:Y:S01]  /*0490*/  LEA.HI.X R7, R16, UR7, R17, 0x2, P2 ;  /* 0x0000000710077c11 */ /* 0x000fe200090f1411 */
[----:B------:R-:W-:Y:S01]  /*04a0*/  IMAD.SHL.U32 R17, R28, 0x2000, RZ ;  /* 0x000020001c117824 */ /* 0x000fe200078e00ff */
[----:B------:R-:W-:-:S02]  /*04b0*/  IADD3 R32, P2, P3, R13, R33, R32 ;  /* 0x000000210d207210 */ /* 0x000fc40007b5e020 */
[----:B------:R-:W-:Y:S02]  /*04c0*/  LEA R19, P4, R2, UR6, 0x2 ;  /* 0x0000000602137c11 */ /* 0x000fe4000f8810ff */
[----:B------:R-:W-:Y:S02]  /*04d0*/  LOP3.LUT R18, R18, 0x10, RZ, 0xc0, !PT ;  /* 0x0000001012127812 */ /* 0x000fe400078ec0ff */
[----:B----4-:R-:W-:Y:S02]  /*04e0*/  SEL R6, R31, RZ, P1 ;  /* 0x000000ff1f067207 */ /* 0x010fe40000800000 */
[----:B------:R-:W-:Y:S02]  /*04f0*/  IADD3.X R33, R14, R7, RZ, P2, P3 ;  /* 0x000000070e217210 */ /* 0x000fe400017e64ff */
[----:B------:R-:W-:Y:S02]  /*0500*/  LEA.HI.X R7, R2, UR7, R37, 0x2, P4 ;  /* 0x0000000702077c11 */ /* 0x000fe4000a0f1425 */
[----:B------:R-:W-:Y:S01]  /*0510*/  IADD3 R18, P2, P3, R13, R19, R18 ;  /* 0x000000130d127210 */ /* 0x000fe20007b5e012 */
[----:B------:R-:W-:Y:S01]  /*0520*/  IMAD.WIDE R32, R12, 0x4, R32 ;  /* 0x000000040c207825 */ /* 0x000fe200078e0220 */
[----:B------:R-:W-:-:S02]  /*0530*/  SHF.R.U32.HI R4, RZ, 0x1d, R6 ;  /* 0x0000001dff047819 */ /* 0x000fc40000011606 */
[----:B-----5:R-:W-:Y:S02]  /*0540*/  SEL R8, R8, RZ, P1 ;  /* 0x000000ff08087207 */ /* 0x020fe40000800000 */
[----:B------:R-:W-:Y:S02]  /*0550*/  IADD3.X R19, R14, R7, RZ, P2, P3 ;  /* 0x000000070e137210 */ /* 0x000fe400017e64ff */
[----:B------:R-:W-:Y:S01]  /*0560*/  SEL R31, R30, RZ, P1 ;  /* 0x000000ff1e1f7207 */ /* 0x000fe20000800000 */
[----:B------:R-:W-:Y:S01]  /*0570*/  VIADD R30, R0, 0x2 ;  /* 0x00000002001e7836 */ /* 0x000fe20000000000 */
[----:B------:R-:W-:Y:S01]  /*0580*/  LOP3.LUT R4, R4, 0x4, RZ, 0xc0, !PT ;  /* 0x0000000404047812 */ /* 0x000fe200078ec0ff */
[----:B------:R-:W-:Y:S01]  /*0590*/  IMAD.WIDE R18, R12, 0x4, R18 ;  /* 0x000000040c127825 */ /* 0x000fe200078e0212 */
[----:B------:R-:W-:Y:S02]  /*05a0*/  SEL R9, R9, RZ, P1 ;  /* 0x000000ff09097207 */ /* 0x000fe40000800000 */
[C---:B------:R-:W-:Y:S01]  /*05b0*/  LEA R39, P3, R8.reuse, UR6, 0x2 ;  /* 0x0000000608277c11 */ /* 0x040fe2000f8610ff */
[----:B------:R-:W-:Y:S01]  /*05c0*/  IMAD.MOV.U32 R2, RZ, RZ, RZ ;  /* 0x000000ffff027224 */ /* 0x000fe200078e00ff */
[----:B------:R-:W-:Y:S01]  /*05d0*/  IADD3 R31, P2, R4, R31, RZ ;  /* 0x0000001f041f7210 */ /* 0x000fe20007f5e0ff */
[----:B------:R-:W-:Y:S01]  /*05e0*/  IMAD.MOV.U32 R7, RZ, RZ, RZ ;  /* 0x000000ffff077224 */ /* 0x000fe200078e00ff */
[----:B------:R-:W-:Y:S01]  /*05f0*/  LEA.HI.X R4, R8, UR7, R9, 0x2, P3 ;  /* 0x0000000708047c11 */ /* 0x000fe200098f1409 */
[----:B------:R-:W-:Y:S01]  /*0600*/  IMAD.WIDE R32, R17, 0x4, R32 ;  /* 0x0000000411207825 */ /* 0x000fe200078e0220 */
[----:B------:R-:W-:-:S02]  /*0610*/  LEA.HI R8, R29, R30, RZ, 0x3 ;  /* 0x0000001e1d087211 */ /* 0x000fc400078f18ff */
[----:B------:R-:W-:Y:S01]  /*0620*/  SEL R10, R10, RZ, P1 ;  /* 0x000000ff0a0a7207 */ /* 0x000fe20000800000 */
[----:B------:R-:W-:Y:S01]  /*0630*/  IMAD.WIDE R18, R17, 0x4, R18 ;  /* 0x0000000411127825 */ /* 0x000fe200078e0212 */
[----:B------:R-:W-:Y:S01]  /*0640*/  SHF.R.U32.HI R38, RZ, 0x1b, R9 ;  /* 0x0000001bff267819 */ /* 0x000fe20000011609 */
[----:B------:R1:W2:Y:S01]  /*0650*/  @P0 LDG.E.EL R7, desc[UR4][R32.64] ;  /* 0x0000000420070981 */ /* 0x0002a2000c2e1900 */
[----:B------:R-:W-:Y:S01]  /*0660*/  LOP3.LUT R9, R8, 0xfffffff8, RZ, 0xc0, !PT ;  /* 0xfffffff808097812 */ /* 0x000fe200078ec0ff */
[----:B------:R-:W-:Y:S01]  /*0670*/  IMAD.X R6, RZ, RZ, R6, P2 ;  /* 0x000000ffff067224 */ /* 0x000fe200010e0606 */
[----:B------:R-:W-:Y:S01]  /*0680*/  SEL R11, R11, RZ, P1 ;  /* 0x000000ff0b0b7207 */ /* 0x000fe20000800000 */
[----:B------:R3:W4:Y:S01]  /*0690*/  @P0 LDG.E.EL R2, desc[UR4][R18.64] ;  /* 0x0000000412020981 */ /* 0x000722000c2e1900 */
[----:B------:R-:W-:Y:S01]  /*06a0*/  LEA R37, P2, R10, UR6, 0x2 ;  /* 0x000000060a257c11 */ /* 0x000fe2000f8410ff */
[----:B------:R-:W-:Y:S01]  /*06b0*/  IMAD.IADD R30, R30, 0x1, -R9 ;  /* 0x000000011e1e7824 */ /* 0x000fe200078e0a09 */
[----:B------:R-:W-:-:S02]  /*06c0*/  SHF.R.U32.HI R36, RZ, 0x1b, R11 ;  /* 0x0000001bff247819 */ /* 0x000fc4000001160b */
[----:B------:R-:W-:Y:S02]  /*06d0*/  CS2R R8, SRZ ;  /* 0x0000000000087805 */ /* 0x000fe4000001ff00 */
[----:B------:R-:W-:Y:S01]  /*06e0*/  LOP3.LUT R38, R38, 0x10, RZ, 0xc0, !PT ;  /* 0x0000001026267812 */ /* 0x000fe200078ec0ff */
[----:B------:R-:W-:Y:S01]  /*06f0*/  IMAD.WIDE R34, R30, 0x8, R34 ;  /* 0x000000081e227825 */ /* 0x000fe200078e0222 */
[----:B------:R-:W-:Y:S02]  /*0700*/  LOP3.LUT R36, R36, 0x10, RZ, 0xc0, !PT ;  /* 0x0000001024247812 */ /* 0x000fe400078ec0ff */
[----:B-1----:R-:W-:Y:S01]  /*0710*/  SHF.R.S32.HI R33, RZ, 0x1f, R26 ;  /* 0x0000001fff217819 */ /* 0x002fe2000001141a */
[C---:B---3--:R-:W-:Y:S01]  /*0720*/  IMAD.SHL.U32 R18, R31.reuse, 0x10, RZ ;  /* 0x000000101f127824 */ /* 0x048fe200078e00ff */
[----:B------:R-:W-:Y:S01]  /*0730*/  SHF.L.U64.HI R19, R31, 0x4, R6 ;  /* 0x000000041f137819 */ /* 0x000fe20000010206 */
[----:B------:R-:W-:Y:S01]  /*0740*/  VIADD R29, R15, 0xfffffe00 ;  /* 0xfffffe000f1d7836 */ /* 0x000fe20000000000 */
[----:B------:R-:W-:-:S02]  /*0750*/  LEA.HI.X R6, R10, UR7, R11, 0x2, P2 ;  /* 0x000000070a067c11 */ /* 0x000fc400090f140b */
[----:B------:R-:W-:Y:S02]  /*0760*/  CS2R R10, SRZ ;  /* 0x00000000000a7805 */ /* 0x000fe4000001ff00 */
[C---:B------:R-:W-:Y:S01]  /*0770*/  IADD3 R36, P4, P5, R18.reuse, R37, R36 ;  /* 0x0000002512247210 */ /* 0x040fe20007d9e024 */
[----:B------:R-:W-:Y:S01]  /*0780*/  IMAD.SHL.U32 R22, R29, 0x10, RZ ;  /* 0x000000101d167824 */ /* 0x000fe200078e00ff */
[----:B------:R-:W-:Y:S02]  /*0790*/  IADD3 R38, P2, P3, R18, R39, R38 ;  /* 0x0000002712267210 */ /* 0x000fe40007b5e026 */
[----:B------:R-:W-:Y:S01]  /*07a0*/  LEA.HI R33, R33, R26, RZ, 0x10 ;  /* 0x0000001a21217211 */ /* 0x000fe200078f80ff */
[----:B------:R-:W3:Y:S01]  /*07b0*/  @P0 LDG.E.EL.128 R8, desc[UR4][R34.64] ;  /* 0x0000000422080981 */ /* 0x000ee2000c2e1d00 */
[C---:B------:R-:W-:Y:S01]  /*07c0*/  IADD3.X R37, R19.reuse, R6, RZ, P4, P5 ;  /* 0x0000000613257210 */ /* 0x040fe200027ea4ff */
[----:B------:R-:W-:Y:S01]  /*07d0*/  IMAD.MOV.U32 R6, RZ, RZ, RZ ;  /* 0x000000ffff067224 */ /* 0x000fe200078e00ff */
[----:B------:R-:W-:Y:S01]  /*07e0*/  IADD3.X R39, R19, R4, RZ, P2, P3 ;  /* 0x0000000413277210 */ /* 0x000fe200017e64ff */
[----:B------:R-:W-:Y:S01]  /*07f0*/  IMAD.MOV.U32 R4, RZ, RZ, RZ ;  /* 0x000000ffff047224 */ /* 0x000fe200078e00ff */
[----:B------:R-:W-:Y:S01]  /*0800*/  SHF.R.S32.HI R31, RZ, 0x10, R33 ;  /* 0x00000010ff1f7819 */ /* 0x000fe20000011421 */
[----:B------:R-:W-:-:S04]  /*0810*/  IMAD.WIDE R36, R22, 0x4, R36 ;  /* 0x0000000416247825 */ /* 0x000fc800078e0224 */
[----:B------:R-:W-:Y:S02]  /*0820*/  IMAD.SHL.U32 R32, R31, 0x2000, RZ ;  /* 0x000020001f207824 */ /* 0x000fe400078e00ff */
[----:B------:R-:W-:-:S04]  /*0830*/  IMAD.WIDE R38, R22, 0x4, R38 ;  /* 0x0000000416267825 */ /* 0x000fc800078e0226 */
[----:B------:R-:W-:-:S04]  /*0840*/  IMAD.WIDE R36, R32, 0x4, R36 ;  /* 0x0000000420247825 */ /* 0x000fc800078e0224 */
[----:B------:R-:W-:Y:S01]  /*0850*/  IMAD.WIDE R38, R32, 0x4, R38 ;  /* 0x0000000420267825 */ /* 0x000fe200078e0226 */
[----:B------:R1:W5:Y:S04]  /*0860*/  @P1 LDG.E.EL R4, desc[UR4][R36.64] ;  /* 0x0000000424041981 */ /* 0x000368000c2e1900 */
[----:B------:R-:W2:Y:S01]  /*0870*/  @P1 LDG.E.EL R6, desc[UR4][R38.64] ;  /* 0x0000000426061981 */ /* 0x000ea2000c2e1900 */
[----:B---3--:R-:W-:Y:S02]  /*0880*/  SEL R8, R8, RZ, P0 ;  /* 0x000000ff08087207 */ /* 0x008fe40000000000 */
[----:B------:R-:W-:Y:S02]  /*0890*/  SEL R41, R9, RZ, P0 ;  /* 0x000000ff09297207 */ /* 0x000fe40000000000 */
[----:B------:R-:W-:-:S04]  /*08a0*/  LEA R16, P2, R8, UR6, 0x2 ;  /* 0x0000000608107c11 */ /* 0x000fc8000f8410ff */
[--C-:B------:R-:W-:Y:S02]  /*08b0*/  LEA.HI.X R9, R8, UR7, R41.reuse, 0x2, P2 ;  /* 0x0000000708097c11 */ /* 0x100fe400090f1429 */
[----:B------:R-:W-:Y:S02]  /*08c0*/  SHF.R.U32.HI R8, RZ, 0x1b, R41 ;  /* 0x0000001bff087819 */ /* 0x000fe40000011629 */
[----:B------:R-:W-:Y:S02]  /*08d0*/  SEL R20, R11, RZ, P0 ;  /* 0x000000ff0b147207 */ /* 0x000fe40000000000 */
[----:B------:R-:W-:Y:S02]  /*08e0*/  LOP3.LUT R8, R8, 0x10, RZ, 0xc0, !PT ;  /* 0x0000001008087812 */ /* 0x000fe400078ec0ff */
[----:B-1----:R-:W-:Y:S02]  /*08f0*/  SEL R37, R10, RZ, P0 ;  /* 0x000000ff0a257207 */ /* 0x002fe40000000000 */
[----:B------:R-:W-:-:S02]  /*0900*/  IADD3 R8, P2, P3, R13, R16, R8 ;  /* 0x000000100d087210 */ /* 0x000fc40007b5e008 */
[--C-:B------:R-:W-:Y:S02]  /*0910*/  SHF.R.U32.HI R10, RZ, 0x1b, R20.reuse ;  /* 0x0000001bff0a7819 */ /* 0x100fe40000011614 */
[----:B------:R-:W-:Y:S02]  /*0920*/  IADD3.X R9, R14, R9, RZ, P2, P3 ;  /* 0x000000090e097210 */ /* 0x000fe400017e64ff */
[C---:B------:R-:W-:Y:S02]  /*0930*/  LEA R11, P2, R37.reuse, UR6, 0x2 ;  /* 0x00000006250b7c11 */ /* 0x040fe4000f8410ff */
[----:B------:R-:W-:Y:S02]  /*0940*/  LOP3.LUT R10, R10, 0x10, RZ, 0xc0, !PT ;  /* 0x000000100a0a7812 */ /* 0x000fe400078ec0ff */
[----:B------:R-:W-:Y:S02]  /*0950*/  LEA.HI.X R37, R37, UR7, R20, 0x2, P2 ;  /* 0x0000000725257c11 */ /* 0x000fe400090f1414 */
[----:B------:R-:W-:Y:S01]  /*0960*/  IADD3 R10, P2, P3, R13, R11, R10 ;  /* 0x0000000b0d0a7210 */ /* 0x000fe20007b5e00a */
[----:B------:R-:W-:-:S03]  /*0970*/  IMAD.WIDE R8, R12, 0x4, R8 ;  /* 0x000000040c087825 */ /* 0x000fc600078e0208 */
[----:B------:R-:W-:Y:S01]  /*0980*/  IADD3.X R11, R14, R37, RZ, P2, P3 ;  /* 0x000000250e0b7210 */ /* 0x000fe200017e64ff */
[----:B------:R-:W-:Y:S02]  /*0990*/  IMAD.MOV.U32 R16, RZ, RZ, RZ ;  /* 0x000000ffff107224 */ /* 0x000fe400078e00ff */
[----:B------:R-:W-:-:S04]  /*09a0*/  IMAD.WIDE R8, R17, 0x4, R8 ;  /* 0x0000000411087825 */ /* 0x000fc800078e0208 */
[----:B------:R-:W-:Y:S01]  /*09b0*/  IMAD.WIDE R10, R12, 0x4, R10 ;  /* 0x000000040c0a7825 */ /* 0x000fe200078e020a */
[----:B------:R1:W3:Y:S03]  /*09c0*/  @P0 LDG.E.EL R16, desc[UR4][R8.64] ;  /* 0x0000000408100981 */ /* 0x0002e6000c2e1900 */
[----:B------:R-:W-:Y:S01]  /*09d0*/  IMAD.WIDE R36, R17, 0x4, R10 ;  /* 0x0000000411247825 */ /* 0x000fe200078e020a */
[----:B------:R-:W-:Y:S02]  /*09e0*/  CS2R R10, SRZ ;  /* 0x00000000000a7805 */ /* 0x000fe4000001ff00 */
[----:B-1----:R-:W-:-:S06]  /*09f0*/  CS2R R8, SRZ ;  /* 0x0000000000087805 */ /* 0x002fcc000001ff00 */
[----:B------:R-:W2:Y:S01]  /*0a00*/  @P1 LDG.E.EL.128 R8, desc[UR4][R34.64] ;  /* 0x0000000422081981 */ /* 0x000ea2000c2e1d00 */
[----:B------:R-:W-:-:S06]  /*0a10*/  IMAD.MOV.U32 R17, RZ, RZ, RZ ;  /* 0x000000ffff117224 */ /* 0x000fcc00078e00ff */
[----:B------:R1:W3:Y:S02]  /*0a20*/  @P0 LDG.E.EL R17, desc[UR4][R36.64] ;  /* 0x0000000424110981 */ /* 0x0002e4000c2e1900 */
[----:B-1----:R-:W1:Y:S01]  /*0a30*/  LDC.64 R36, c[0x0][0x238] ;  /* 0x00008e00ff247b82 */ /* 0x002e620000000a00 */
[----:B------:R-:W-:-:S05]  /*0a40*/  LOP3.LUT R25, R25, 0xffff0000, RZ, 0xc0, !PT ;  /* 0xffff000019197812 */ /* 0x000fca00078ec0ff */
[----:B------:R-:W-:-:S04]  /*0a50*/  IMAD.IADD R25, R0, 0x1, -R25 ;  /* 0x0000000100197824 */ /* 0x000fc800078e0a19 */
[----:B------:R-:W-:Y:S01]  /*0a60*/  IMAD R25, R28, 0x8000, R25 ;  /* 0x000080001c197824 */ /* 0x000fe200078e0219 */
[----:B--2---:R-:W-:Y:S02]  /*0a70*/  SEL R8, R8, RZ, P1 ;  /* 0x000000ff08087207 */ /* 0x004fe40000800000 */
[----:B------:R-:W-:Y:S02]  /*0a80*/  SEL R9, R9, RZ, P1 ;  /* 0x000000ff09097207 */ /* 0x000fe40000800000 */
[C---:B0-----:R-:W-:Y:S02]  /*0a90*/  LEA R39, P2, R8.reuse, UR6, 0x2 ;  /* 0x0000000608277c11 */ /* 0x041fe4000f8410ff */
[--C-:B------:R-:W-:Y:S02]  /*0aa0*/  SHF.R.U32.HI R38, RZ, 0x1b, R9.reuse ;  /* 0x0000001bff267819 */ /* 0x100fe40000011609 */
[----:B------:R-:W-:Y:S02]  /*0ab0*/  LEA.HI.X R8, R8, UR7, R9, 0x2, P2 ;  /* 0x0000000708087c11 */ /* 0x000fe400090f1409 */
[----:B------:R-:W-:-:S02]  /*0ac0*/  SEL R9, R11, RZ, P1 ;  /* 0x000000ff0b097207 */ /* 0x000fc40000800000 */
[----:B------:R-:W-:Y:S02]  /*0ad0*/  LOP3.LUT R38, R38, 0x10, RZ, 0xc0, !PT ;  /* 0x0000001026267812 */ /* 0x000fe400078ec0ff */
[----:B------:R-:W-:Y:S02]  /*0ae0*/  SEL R20, R10, RZ, P1 ;  /* 0x000000ff0a147207 */ /* 0x000fe40000800000 */
[----:B------:R-:W-:Y:S02]  /*0af0*/  SHF.R.U32.HI R11, RZ, 0x1b, R9 ;  /* 0x0000001bff0b7819 */ /* 0x000fe40000011609 */
[----:B------:R-:W-:Y:S02]  /*0b00*/  IADD3 R10, P2, P3, R18, R39, R38 ;  /* 0x00000027120a7210 */ /* 0x000fe40007b5e026 */
[----:B------:R-:W-:Y:S02]  /*0b10*/  LOP3.LUT R35, R11, 0x10, RZ, 0xc0, !PT ;  /* 0x000000100b237812 */ /* 0x000fe400078ec0ff */
[----:B------:R-:W-:-:S02]  /*0b20*/  IADD3.X R11, R19, R8, RZ, P2, P3 ;  /* 0x00000008130b7210 */ /* 0x000fc400017e64ff */
[----:B------:R-:W-:-:S04]  /*0b30*/  LEA R8, P2, R20, UR6, 0x2 ;  /* 0x0000000614087c11 */ /* 0x000fc8000f8410ff */
[----:B------:R-:W-:Y:S02]  /*0b40*/  LEA.HI.X R20, R20, UR7, R9, 0x2, P2 ;  /* 0x0000000714147c11 */ /* 0x000fe400090f1409 */
[----:B------:R-:W-:-:S04]  /*0b50*/  IADD3 R8, P2, P3, R18, R8, R35 ;  /* 0x0000000812087210 */ /* 0x000fc80007b5e023 */
[----:B------:R-:W-:-:S03]  /*0b60*/  IADD3.X R9, R19, R20, RZ, P2, P3 ;  /* 0x0000001413097210 */ /* 0x000fc600017e64ff */
[----:B------:R-:W-:-:S04]  /*0b70*/  IMAD.WIDE R8, R22, 0x4, R8 ;  /* 0x0000000416087825 */ /* 0x000fc800078e0208 */
[----:B------:R-:W-:-:S04]  /*0b80*/  IMAD.WIDE R10, R22, 0x4, R10 ;  /* 0x00000004160a7825 */ /* 0x000fc800078e020a */
[----:B------:R-:W-:Y:S01]  /*0b90*/  IMAD.WIDE R40, R32, 0x4, R8 ;  /* 0x0000000420287825 */ /* 0x000fe200078e0208 */
[----:B------:R-:W-:-:S03]  /*0ba0*/  LOP3.LUT R9, R24, 0xffffffc0, RZ, 0xc0, !PT ;  /* 0xffffffc018097812 */ /* 0x000fc600078ec0ff */
[----:B------:R-:W-:Y:S02]  /*0bb0*/  IMAD.MOV.U32 R20, RZ, RZ, RZ ;  /* 0x000000ffff147224 */ /* 0x000fe400078e00ff */
[----:B------:R-:W-:-:S04]  /*0bc0*/  IMAD.WIDE R10, R32, 0x4, R10 ;  /* 0x00000004200a7825 */ /* 0x000fc800078e020a */
[----:B------:R-:W-:Y:S01]  /*0bd0*/  IMAD.IADD R9, R0, 0x1, -R9 ;  /* 0x0000000100097824 */ /* 0x000fe200078e0a09 */
[----:B------:R0:W2:Y:S01]  /*0be0*/  @P1 LDG.E.EL R20, desc[UR4][R10.64] ;  /* 0x000000040a141981 */ /* 0x0000a2000c2e1900 */
[----:B-1----:R-:W-:-:S04]  /*0bf0*/  IMAD.WIDE R38, R23, 0x8, R36 ;  /* 0x0000000817267825 */ /* 0x002fc800078e0224 */
[--C-:B------:R-:W-:Y:S02]  /*0c00*/  IMAD R28, R28, 0x8000, R9.reuse ;  /* 0x000080001c1c7824 */ /* 0x100fe400078e0209 */
[----:B------:R-:W-:Y:S01]  /*0c10*/  IMAD R34, R31, 0x8000, R9 ;  /* 0x000080001f227824 */ /* 0x000fe200078e0209 */
[----:B------:R-:W-:Y:S02]  /*0c20*/  CS2R R8, SRZ ;  /* 0x0000000000087805 */ /* 0x000fe4000001ff00 */
[----:B0-----:R-:W-:-:S06]  /*0c30*/  CS2R R10, SRZ ;  /* 0x00000000000a7805 */ /* 0x001fcc000001ff00 */
[----:B------:R-:W2:Y:S01]  /*0c40*/  @P0 LDG.E.EL.128 R8, desc[UR4][R38.64] ;  /* 0x0000000426080981 */ /* 0x000ea2000c2e1d00 */
[----:B------:R-:W-:Y:S01]  /*0c50*/  LOP3.LUT R33, R33, 0xffff0000, RZ, 0xc0, !PT ;  /* 0xffff000021217812 */ /* 0x000fe200078ec0ff */
[----:B------:R-:W-:-:S04]  /*0c60*/  IMAD R23, R27, 0x40, R28 ;  /* 0x000000401b177824 */ /* 0x000fc800078e021c */
[----:B------:R-:W-:-:S04]  /*0c70*/  IMAD.IADD R24, R26, 0x1, -R33 ;  /* 0x000000011a187824 */ /* 0x000fc800078e0a21 */
[----:B------:R-:W-:Y:S01]  /*0c80*/  IMAD R24, R31, 0x8000, R24 ;  /* 0x000080001f187824 */ /* 0x000fe200078e0218 */
[----:B------:R-:W-:Y:S01]  /*0c90*/  ISETP.GE.AND P2, PT, R21, 0x200, PT ;  /* 0x000002001500780c */ /* 0x000fe20003f46270 */
[----:B------:R-:W-:Y:S02]  /*0ca0*/  IMAD.MOV.U32 R21, RZ, RZ, RZ ;  /* 0x000000ffff157224 */ /* 0x000fe400078e00ff */
[----:B------:R-:W-:-:S04]  /*0cb0*/  IMAD.WIDE R36, R30, 0x8, R36 ;  /* 0x000000081e247825 */ /* 0x000fc800078e0224 */
[----:B------:R0:W3:Y:S01]  /*0cc0*/  @P1 LDG.E.EL R21, desc[UR4][R40.64] ;  /* 0x0000000428151981 */ /* 0x0000e2000c2e1900 */
[----:B--2---:R-:W-:Y:S02]  /*0cd0*/  SEL R8, R8, RZ, P0 ;  /* 0x000000ff08087207 */ /* 0x004fe40000000000 */
[----:B------:R-:W-:Y:S02]  /*0ce0*/  SEL R31, R9, RZ, P0 ;  /* 0x000000ff091f7207 */ /* 0x000fe40000000000 */
[----:B------:R-:W-:-:S04]  /*0cf0*/  LEA R27, P3, R8, UR6, 0x2 ;  /* 0x00000006081b7c11 */ /* 0x000fc8000f8610ff */
[--C-:B------:R-:W-:Y:S02]  /*0d00*/  LEA.HI.X R9, R8, UR7, R31.reuse, 0x2, P3 ;  /* 0x0000000708097c11 */ /* 0x100fe400098f141f */
[----:B------:R-:W-:-:S04]  /*0d10*/  SHF.R.U32.HI R8, RZ, 0x1b, R31 ;  /* 0x0000001bff087819 */ /* 0x000fc8000001161f */
[----:B------:R-:W-:-:S04]  /*0d20*/  LOP3.LUT R8, R8, 0x10, RZ, 0xc0, !PT ;  /* 0x0000001008087812 */ /* 0x000fc800078ec0ff */
[----:B------:R-:W-:Y:S02]  /*0d30*/  IADD3 R8, P3, P4, R13, R27, R8 ;  /* 0x0000001b0d087210 */ /* 0x000fe40007c7e008 */
[----:B------:R-:W-:Y:S02]  /*0d40*/  SEL R28, R11, RZ, P0 ;  /* 0x000000ff0b1c7207 */ /* 0x000fe40000000000 */
[----:B------:R-:W-:Y:S02]  /*0d50*/  IADD3.X R9, R14, R9, RZ, P3, P4 ;  /* 0x000000090e097210 */ /* 0x000fe40001fe84ff */
[----:B------:R-:W-:Y:S02]  /*0d60*/  ISETP.GE.AND P3, PT, R15, 0x200, PT ;  /* 0x000002000f00780c */ /* 0x000fe40003f66270 */
[----:B------:R-:W-:Y:S02]  /*0d70*/  SEL R15, R10, RZ, P0 ;  /* 0x000000ff0a0f7207 */ /* 0x000fe40000000000 */
[----:B------:R-:W-:-:S02]  /*0d80*/  SHF.R.U32.HI R10, RZ, 0x1b, R28 ;  /* 0x0000001bff0a7819 */ /* 0x000fc4000001161c */
[----:B------:R-:W-:Y:S02]  /*0d90*/  SHF.R.S32.HI R27, RZ, 0x1f, R0 ;  /* 0x0000001fff1b7819 */ /* 0x000fe40000011400 */
[----:B------:R-:W-:Y:S02]  /*0da0*/  LEA R11, P4, R15, UR6, 0x2 ;  /* 0x000000060f0b7c11 */ /* 0x000fe4000f8810ff */
[----:B------:R-:W-:Y:S02]  /*0db0*/  LOP3.LUT R10, R10, 0x10, RZ, 0xc0, !PT ;  /* 0x000000100a0a7812 */ /* 0x000fe400078ec0ff */
[----:B------:R-:W-:Y:S02]  /*0dc0*/  LEA.HI R27, R27, R0, RZ, 0x10 ;  /* 0x000000001b1b7211 */ /* 0x000fe400078f80ff */
[----:B------:R-:W-:Y:S02]  /*0dd0*/  LEA.HI.X R15, R15, UR7, R28, 0x2, P4 ;  /* 0x000000070f0f7c11 */ /* 0x000fe4000a0f141c */
[----:B------:R-:W-:-:S02]  /*0de0*/  IADD3 R10, P4, P5, R13, R11, R10 ;  /* 0x0000000b0d0a7210 */ /* 0x000fc40007d9e00a */
[----:B------:R-:W-:Y:S01]  /*0df0*/  SHF.R.S32.HI R27, RZ, 0x10, R27 ;  /* 0x00000010ff1b7819 */ /* 0x000fe2000001141b */
[----:B------:R-:W-:Y:S01]  /*0e00*/  IMAD.WIDE R8, R12, 0x4, R8 ;  /* 0x000000040c087825 */ /* 0x000fe200078e0208 */
[----:B------:R-:W-:-:S03]  /*0e10*/  IADD3.X R11, R14, R15, RZ, P4, P5 ;  /* 0x0000000f0e0b7210 */ /* 0x000fc600027ea4ff */
[----:B------:R-:W-:Y:S02]  /*0e20*/  IMAD.SHL.U32 R32, R27, 0x2000, RZ ;  /* 0x000020001b207824 */ /* 0x000fe400078e00ff */
[----:B------:R-:W-:Y:S02]  /*0e30*/  IMAD.MOV.U32 R27, RZ, RZ, RZ ;  /* 0x000000ffff1b7224 */ /* 0x000fe400078e00ff */
[----:B------:R-:W-:-:S04]  /*0e40*/  IMAD.WIDE R10, R12, 0x4, R10 ;  /* 0x000000040c0a7825 */ /* 0x000fc800078e020a */
[----:B------:R-:W-:-:S04]  /*0e50*/  IMAD.WIDE R8, R32, 0x4, R8 ;  /* 0x0000000420087825 */ /* 0x000fc800078e0208 */
[----:B0-----:R-:W-:Y:S01]  /*0e60*/  IMAD.WIDE R40, R32, 0x4, R10 ;  /* 0x0000000420287825 */ /* 0x001fe200078e020a */
[----:B------:R0:W2:Y:S01]  /*0e70*/  @P0 LDG.E.EL R27, desc[UR4][R8.64] ;  /* 0x00000004081b0981 */ /* 0x0000a2000c2e1900 */
[----:B------:R-:W-:Y:S02]  /*0e80*/  CS2R R10, SRZ ;  /* 0x00000000000a7805 */ /* 0x000fe4000001ff00 */
[----:B0-----:R-:W-:-:S06]  /*0e90*/  CS2R R8, SRZ ;  /* 0x0000000000087805 */ /* 0x001fcc000001ff00 */
[----:B------:R-:W2:Y:S01]  /*0ea0*/  @P0 LDG.E.EL.128 R8, desc[UR4][R36.64] ;  /* 0x0000000424080981 */ /* 0x000ea2000c2e1d00 */
[----:B------:R-:W-:Y:S02]  /*0eb0*/  IMAD R29, R29, 0x40, R34 ;  /* 0x000000401d1d7824 */ /* 0x000fe400078e0222 */
[----:B------:R-:W-:-:S06]  /*0ec0*/  IMAD.MOV.U32 R28, RZ, RZ, RZ ;  /* 0x000000ffff1c7224 */ /* 0x000fcc00078e00ff */
[----:B------:R0:W3:Y:S01]  /*0ed0*/  @P0 LDG.E.EL R28, desc[UR4][R40.64] ;  /* 0x00000004281c0981 */ /* 0x0000e2000c2e1900 */
[----:B--2---:R-:W-:Y:S02]  /*0ee0*/  SEL R8, R8, RZ, P0 ;  /* 0x000000ff08087207 */ /* 0x004fe40000000000 */
[----:B------:R-:W-:Y:S02]  /*0ef0*/  SEL R31, R9, RZ, P0 ;  /* 0x000000ff091f7207 */ /* 0x000fe40000000000 */
[----:B------:R-:W-:-:S04]  /*0f00*/  LEA R15, P4, R8, UR6, 0x2 ;  /* 0x00000006080f7c11 */ /* 0x000fc8000f8810ff */
[--C-:B------:R-:W-:Y:S02]  /*0f10*/  LEA.HI.X R9, R8, UR7, R31.reuse, 0x2, P4 ;  /* 0x0000000708097c11 */ /* 0x100fe4000a0f141f */
[----:B------:R-:W-:Y:S02]  /*0f20*/  SHF.R.U32.HI R8, RZ, 0x1b, R31 ;  /* 0x0000001bff087819 */ /* 0x000fe4000001161f */
[----:B------:R-:W-:Y:S02]  /*0f30*/  SEL R10, R10, RZ, P0 ;  /* 0x000000ff0a0a7207 */ /* 0x000fe40000000000 */
[----:B------:R-:W-:Y:S02]  /*0f40*/  LOP3.LUT R8, R8, 0x10, RZ, 0xc0, !PT ;  /* 0x0000001008087812 */ /* 0x000fe400078ec0ff */
[----:B------:R-:W-:Y:S02]  /*0f50*/  SEL R35, R11, RZ, P0 ;  /* 0x000000ff0b237207 */ /* 0x000fe40000000000 */
[----:B------:R-:W-:-:S02]  /*0f60*/  LEA R34, P6, R10, UR6, 0x2 ;  /* 0x000000060a227c11 */ /* 0x000fc4000f8c10ff */
[----:B------:R-:W-:Y:S02]  /*0f70*/  IADD3 R8, P4, P5, R13, R15, R8 ;  /* 0x0000000f0d087210 */ /* 0x000fe40007d9e008 */
[--C-:B------:R-:W-:Y:S02]  /*0f80*/  LEA.HI.X R11, R10, UR7, R35.reuse, 0x2, P6 ;  /* 0x000000070a0b7c11 */ /* 0x100fe4000b0f1423 */
[----:B------:R-:W-:Y:S02]  /*0f90*/  SHF.R.U32.HI R35, RZ, 0x1b, R35 ;  /* 0x0000001bff237819 */ /* 0x000fe40000011623 */
[----:B------:R-:W-:Y:S02]  /*0fa0*/  IADD3.X R9, R14, R9, RZ, P4, P5 ;  /* 0x000000090e097210 */ /* 0x000fe400027ea4ff */
[----:B------:R-:W-:Y:S01]  /*0fb0*/  LOP3.LUT R35, R35, 0x10, RZ, 0xc0, !PT ;  /* 0x0000001023237812 */ /* 0x000fe200078ec0ff */
[----:B------:R-:W-:-:S03]  /*0fc0*/  IMAD.WIDE R8, R12, 0x4, R8 ;  /* 0x000000040c087825 */ /* 0x000fc600078e0208 */
[----:B------:R-:W-:-:S04]  /*0fd0*/  IADD3 R34, P4, P5, R13, R34, R35 ;  /* 0x000000220d227210 */ /* 0x000fc80007d9e023 */
[----:B------:R-:W-:Y:S01]  /*0fe0*/  IADD3.X R35, R14, R11, RZ, P4, P5 ;  /* 0x0000000b0e237210 */ /* 0x000fe200027ea4ff */
[----:B0-----:R-:W-:Y:S01]  /*0ff0*/  IMAD.WIDE R40, R32, 0x4, R8 ;  /* 0x0000000420287825 */ /* 0x001fe200078e0208 */
[----:B------:R-:W-:Y:S02]  /*1000*/  CS2R R8, SRZ ;  /* 0x0000000000087805 */ /* 0x000fe4000001ff00 */
[----:B------:R-:W-:-:S06]  /*1010*/  CS2R R10, SRZ ;  /* 0x00000000000a7805 */ /* 0x000fcc000001ff00 */
[----:B------:R-:W2:Y:S01]  /*1020*/  @P1 LDG.E.EL.128 R8, desc[UR4][R38.64] ;  /* 0x0000000426081981 */ /* 0x000ea2000c2e1d00 */
[----:B------:R-:W-:Y:S01]  /*1030*/  IMAD.WIDE R34, R12, 0x4, R34 ;  /* 0x000000040c227825 */ /* 0x000fe200078e0222 */
[----:B------:R-:W-:Y:S02]  /*1040*/  CS2R R12, SRZ ;  /* 0x00000000000c7805 */ /* 0x000fe4000001ff00 */
[----:B------:R-:W-:-:S06]  /*1050*/  CS2R R14, SRZ ;  /* 0x00000000000e7805 */ /* 0x000fcc000001ff00 */
[----:B------:R-:W3:Y:S01]  /*1060*/  @P1 LDG.E.EL.128 R12, desc[UR4][R36.64] ;  /* 0x00000004240c1981 */ /* 0x000ee2000c2e1d00 */
[----:B------:R-:W-:Y:S01]  /*1070*/  CS2R R30, SRZ ;  /* 0x00000000001e7805 */ /* 0x000fe2000001ff00 */
[----:B------:R-:W-:-:S05]  /*1080*/  IMAD.WIDE R32, R32, 0x4, R34 ;  /* 0x0000000420207825 */ /* 0x000fca00078e0222 */
[----:B------:R2:W3:Y:S04]  /*1090*/  @P0 LDG.E.EL R31, desc[UR4][R40.64] ;  /* 0x00000004281f0981 */ /* 0x0004e8000c2e1900 */
[----:B------:R0:W3:Y:S01]  /*10a0*/  @P0 LDG.E.EL R30, desc[UR4][R32.64] ;  /* 0x00000004201e0981 */ /* 0x0000e2000c2e1900 */
[----:B--2---:R-:W-:Y:S02]  /*10b0*/  SEL R40, R9, RZ, P1 ;  /* 0x000000ff09287207 */ /* 0x004fe40000800000 */
[----:B------:R-:W-:Y:S02]  /*10c0*/  SEL R35, R8, RZ, P1 ;  /* 0x000000ff08237207 */ /* 0x000fe40000800000 */
[----:B------:R-:W-:Y:S02]  /*10d0*/  SEL R34, R11, RZ, P1 ;  /* 0x000000ff0b227207 */ /* 0x000fe40000800000 */
[----:B------:R-:W-:-:S02]  /*10e0*/  SHF.R.U32.HI R11, RZ, 0x1b, R40 ;  /* 0x0000001bff0b7819 */ /* 0x000fc40000011628 */
[----:B------:R-:W-:Y:S02]  /*10f0*/  LEA R8, P4, R35, UR6, 0x2 ;  /* 0x0000000623087c11 */ /* 0x000fe4000f8810ff */
[----:B------:R-:W-:Y:S02]  /*1100*/  LOP3.LUT R11, R11, 0x10, RZ, 0xc0, !PT ;  /* 0x000000100b0b7812 */ /* 0x000fe400078ec0ff */
[----:B------:R-:W-:Y:S02]  /*1110*/  SEL R9, R10, RZ, P1 ;  /* 0x000000ff0a097207 */ /* 0x000fe40000800000 */
[----:B------:R-:W-:Y:S02]  /*1120*/  LEA.HI.X R10, R35, UR7, R40, 0x2, P4 ;  /* 0x00000007230a7c11 */ /* 0x000fe4000a0f1428 */
[----:B------:R-:W-:Y:S02]  /*1130*/  IADD3 R8, P4, P5, R18, R8, R11 ;  /* 0x0000000812087210 */ /* 0x000fe40007d9e00b */
[----:B0-----:R-:W-:-:S02]  /*1140*/  SHF.R.U32.HI R33, RZ, 0x1b, R34 ;  /* 0x0000001bff217819 */ /* 0x001fc40000011622 */
[----:B------:R-:W-:Y:S02]  /*1150*/  SHF.R.S32.HI R11, RZ, 0x1f, R26 ;  /* 0x0000001fff0b7819 */ /* 0x000fe4000001141a */
[----:B------:R-:W-:Y:S02]  /*1160*/  LEA R32, P6, R9, UR6, 0x2 ;  /* 0x0000000609207c11 */ /* 0x000fe4000f8c10ff */
[----:B------:R-:W-:Y:S02]  /*1170*/  LOP3.LUT R33, R33, 0x10, RZ, 0xc0, !PT ;  /* 0x0000001021217812 */ /* 0x000fe400078ec0ff */
[----:B------:R-:W-:Y:S02]  /*1180*/  LEA.HI R11, R11, R26, RZ, 0x10 ;  /* 0x0000001a0b0b7211 */ /* 0x000fe400078f80ff */
[----:B------:R-:W-:Y:S02]  /*1190*/  LEA.HI.X R26, R9, UR7, R34, 0x2, P6 ;  /* 0x00000007091a7c11 */ /* 0x000fe4000b0f1422 */
[----:B------:R-:W-:-:S02]  /*11a0*/  IADD3.X R9, R19, R10, RZ, P4, P5 ;  /* 0x0000000a13097210 */ /* 0x000fc400027ea4ff */
[----:B------:R-:W-:Y:S02]  /*11b0*/  IADD3 R10, P4, P5, R18, R32, R33 ;  /* 0x00000020120a7210 */ /* 0x000fe40007d9e021 */
[----:B------:R-:W-:Y:S01]  /*11c0*/  SHF.R.S32.HI R32, RZ, 0x10, R11 ;  /* 0x00000010ff207819 */ /* 0x000fe2000001140b */
[----:B------:R-:W-:Y:S01]  /*11d0*/  IMAD.WIDE R8, R22, 0x4, R8 ;  /* 0x0000000416087825 */ /* 0x000fe200078e0208 */
[----:B------:R-:W-:Y:S02]  /*11e0*/  IADD3.X R11, R19, R26, RZ, P4, P5 ;  /* 0x0000001a130b7210 */ /* 0x000fe400027ea4ff */
[----:B---3--:R-:W-:Y:S01]  /*11f0*/  SEL R34, R13, RZ, P1 ;  /* 0x000000ff0d227207 */ /* 0x008fe20000800000 */
[----:B------:R-:W-:Y:S01]  /*1200*/  IMAD.SHL.U32 R26, R32, 0x2000, RZ ;  /* 0x00002000201a7824 */ /* 0x000fe200078e00ff */
[----:B------:R-:W-:Y:S01]  /*1210*/  SEL R37, R12, RZ, P1 ;  /* 0x000000ff0c257207 */ /* 0x000fe20000800000 */
[----:B------:R-:W-:Y:S01]  /*1220*/  IMAD.WIDE R10, R22, 0x4, R10 ;  /* 0x00000004160a7825 */ /* 0x000fe200078e020a */
[----:B------:R-:W-:-:S02]  /*1230*/  CS2R R32, SRZ ;  /* 0x0000000000207805 */ /* 0x000fc4000001ff00 */
[----:B------:R-:W-:Y:S01]  /*1240*/  SHF.R.U32.HI R12, RZ, 0x1b, R34 ;  /* 0x0000001bff0c7819 */ /* 0x000fe20000011622 */
[----:B------:R-:W-:Y:S01]  /*1250*/  IMAD.WIDE R8, R26, 0x4, R8 ;  /* 0x000000041a087825 */ /* 0x000fe200078e0208 */
[----:B------:R-:W-:Y:S02]  /*1260*/  SEL R13, R14, RZ, P1 ;  /* 0x000000ff0e0d7207 */ /* 0x000fe40000800000 */
[----:B------:R-:W-:Y:S02]  /*1270*/  SEL R14, R15, RZ, P1 ;  /* 0x000000ff0f0e7207 */ /* 0x000fe40000800000 */
[C---:B------:R-:W-:Y:S01]  /*1280*/  LEA R35, P4, R37.reuse, UR6, 0x2 ;  /* 0x0000000625237c11 */ /* 0x040fe2000f8810ff */
[----:B------:R-:W-:Y:S01]  /*1290*/  IMAD.WIDE R10, R26, 0x4, R10 ;  /* 0x000000041a0a7825 */ /* 0x000fe200078e020a */
[----:B------:R-:W-:Y:S01]  /*12a0*/  LOP3.LUT R15, R12, 0x10, RZ, 0xc0, !PT ;  /* 0x000000100c0f7812 */ /* 0x000fe200078ec0ff */
[----:B------:R0:W2:Y:S01]  /*12b0*/  @P1 LDG.E.EL R33, desc[UR4][R8.64] ;  /* 0x0000000408211981 */ /* 0x0000a2000c2e1900 */
[----:B------:R-:W-:-:S02]  /*12c0*/  LEA.HI.X R36, R37, UR7, R34, 0x2, P4 ;  /* 0x0000000725247c11 */ /* 0x000fc4000a0f1422 */
[----:B------:R-:W-:Y:S01]  /*12d0*/  LEA R12, P4, R13, UR6, 0x2 ;  /* 0x000000060d0c7c11 */ /* 0x000fe2000f8810ff */
[----:B------:R1:W3:Y:S01]  /*12e0*/  @P1 LDG.E.EL R32, desc[UR4][R10.64] ;  /* 0x000000040a201981 */ /* 0x0002e2000c2e1900 */
[----:B0-----:R-:W-:Y:S02]  /*12f0*/  SHF.R.U32.HI R9, RZ, 0x1b, R14 ;  /* 0x0000001bff097819 */ /* 0x001fe4000001160e */
[C---:B------:R-:W-:Y:S02]  /*1300*/  IADD3 R8, P5, P6, R18.reuse, R35, R15 ;  /* 0x0000002312087210 */ /* 0x040fe40007ebe00f */
[----:B------:R-:W0:Y:S01]  /*1310*/  LDC.64 R34, c[0x0][0x240] ;  /* 0x00009000ff227b82 */ /* 0x000e220000000a00 */
[----:B-1----:R-:W-:Y:S02]  /*1320*/  LOP3.LUT R11, R9, 0x10, RZ, 0xc0, !PT ;  /* 0x00000010090b7812 */ /* 0x002fe400078ec0ff */
[----:B------:R-:W-:Y:S02]  /*1330*/  IADD3.X R9, R19, R36, RZ, P5, P6 ;  /* 0x0000002413097210 */ /* 0x000fe40002fec4ff */
[----:B------:R-:W-:-:S02]  /*1340*/  IADD3 R12, P5, P6, R18, R12, R11 ;  /* 0x0000000c120c7210 */ /* 0x000fc40007ebe00b */
[----:B------:R-:W-:-:S04]  /*1350*/  SHF.R.S32.HI R11, RZ, 0x1f, R0 ;  /* 0x0000001fff0b7819 */ /* 0x000fc80000011400 */
[----:B------:R-:W-:Y:S01]  /*1360*/  LEA.HI R36, R11, R0, RZ, 0x3 ;  /* 0x000000000b247211 */ /* 0x000fe200078f18ff */
[----:B------:R-:W-:-:S03]  /*1370*/  IMAD.WIDE R8, R22, 0x4, R8 ;  /* 0x0000000416087825 */ /* 0x000fc600078e0208 */
[----:B------:R-:W-:Y:S02]  /*1380*/  LOP3.LUT R11, R36, 0xfffffff8, RZ, 0xc0, !PT ;  /* 0xfffffff8240b7812 */ /* 0x000fe400078ec0ff */
[----:B------:R-:W-:-:S03]  /*1390*/  LEA.HI.X R14, R13, UR7, R14, 0x2, P4 ;  /* 0x000000070d0e7c11 */ /* 0x000fc6000a0f140e */
[----:B------:R-:W-:Y:S01]  /*13a0*/  IMAD.IADD R11, R0, 0x1, -R11 ;  /* 0x00000001000b7824 */ /* 0x000fe200078e0a0b */
[----:B------:R-:W-:Y:S01]  /*13b0*/  IADD3.X R13, R19, R14, RZ, P5, P6 ;  /* 0x0000000e130d7210 */ /* 0x000fe20002fec4ff */
[----:B------:R-:W-:Y:S01]  /*13c0*/  IMAD.WIDE R14, R26, 0x4, R8 ;  /* 0x000000041a0e7825 */ /* 0x000fe200078e0208 */
[----:B------:R-:W-:-:S03]  /*13d0*/  CS2R R8, SRZ ;  /* 0x0000000000087805 */ /* 0x000fc6000001ff00 */
[----:B0-----:R-:W-:Y:S01]  /*13e0*/  IMAD.WIDE R34, R11, 0x4, R34 ;  /* 0x000000040b227825 */ /* 0x001fe200078e0222 */
[----:B------:R-:W-:-:S06]  /*13f0*/  CS2R R10, SRZ ;  /* 0x00000000000a7805 */ /* 0x000fcc000001ff00 */
[----:B------:R-:W2:Y:S01]  /*1400*/  @P0 LDG.E.EL.128 R8, desc[UR4][R34.64] ;  /* 0x0000000422080981 */ /* 0x000ea2000c2e1d00 */
[----:B------:R-:W-:Y:S01]  /*1410*/  CS2R R18, SRZ ;  /* 0x0000000000127805 */ /* 0x000fe2000001ff00 */
[----:B------:R-:W-:-:S05]  /*1420*/  IMAD.WIDE R12, R22, 0x4, R12 ;  /* 0x00000004160c7825 */ /* 0x000fca00078e020c */
[----:B------:R0:W3:Y:S01]  /*1430*/  @P1 LDG.E.EL R19, desc[UR4][R14.64] ;  /* 0x000000040e131981 */ /* 0x0000e2000c2e1900 */
[----:B------:R-:W-:Y:S01]  /*1440*/  IMAD.WIDE R38, R26, 0x4, R12 ;  /* 0x000000041a267825 */ /* 0x000fe200078e020c */
[----:B------:R-:W-:Y:S02]  /*1450*/  CS2R R12, SRZ ;  /* 0x00000000000c7805 */ /* 0x000fe4000001ff00 */
[----:B0-----:R-:W-:Y:S02]  /*1460*/  CS2R R14, SRZ ;  /* 0x00000000000e7805 */ /* 0x001fe4000001ff00 */
[----:B------:R-:W-:Y:S01]  /*1470*/  SEL R26, R7, RZ, P0 ;  /* 0x000000ff071a7207 */ /* 0x000fe20000000000 */
[----:B------:R0:W3:Y:S04]  /*1480*/  @P1 LDG.E.EL R18, desc[UR4][R38.64] ;  /* 0x0000000426121981 */ /* 0x0000e8000c2e1900 */
[----:B------:R1:W3:Y:S01]  /*1490*/  @P1 LDG.E.EL.128 R12, desc[UR4][R34.64] ;  /* 0x00000004220c1981 */ /* 0x0002e2000c2e1d00 */
[----:B------:R-:W-:-:S02]  /*14a0*/  SEL R27, R27, RZ, P0 ;  /* 0x000000ff1b1b7207 */ /* 0x000fc40000000000 */
[----:B------:R-:W-:-:S03]  /*14b0*/  SEL R7, R16, RZ, P0 ;  /* 0x000000ff10077207 */ /* 0x000fc60000000000 */
[----:B------:R-:W-:Y:S01]  /*14c0*/  FADD R37, -R26, R27 ;  /* 0x0000001b1a257221 */ /* 0x000fe20000000100 */
[----:B------:R-:W-:Y:S01]  /*14d0*/  LEA.HI R5, R5, R5, RZ, 0x3 ;  /* 0x0000000505057211 */ /* 0x000fe200078f18ff */
[----:B0-----:R-:W0:Y:S01]  /*14e0*/  LDC.64 R38, c[0x0][0x218] ;  /* 0x00008600ff267b82 */ /* 0x001e220000000a00 */
[----:B----4-:R-:W-:Y:S02]  /*14f0*/  SEL R2, R2, RZ, P0 ;  /* 0x000000ff02027207 */ /* 0x010fe40000000000 */
[----:B------:R-:W-:Y:S02]  /*1500*/  SEL R27, R28, RZ, P0 ;  /* 0x000000ff1c1b7207 */ /* 0x000fe40000000000 */
[----:B------:R-:W-:Y:S02]  /*1510*/  SHF.R.S32.HI R36, RZ, 0x3, R36 ;  /* 0x00000003ff247819 */ /* 0x000fe40000011424 */
[----:B------:R-:W-:Y:S01]  /*1520*/  LOP3.LUT R5, R5, 0xfffffff8, RZ, 0xc0, !PT ;  /* 0xfffffff805057812 */ /* 0x000fe200078ec0ff */
[----:B------:R-:W-:-:S04]  /*1530*/  FADD R27, -R2, R27 ;  /* 0x0000001b021b7221 */ /* 0x000fc80000000100 */
[----:B------:R-:W-:Y:S01]  /*1540*/  IMAD.IADD R5, R36, 0x1, -R5 ;  /* 0x0000000124057824 */ /* 0x000fe200078e0a05 */
[----:B-----5:R-:W-:Y:S02]  /*1550*/  SEL R4, R4, RZ, P1 ;  /* 0x000000ff04047207 */ /* 0x020fe40000800000 */
[----:B------:R-:W-:Y:S01]  /*1560*/  SEL R20, R20, RZ, P1 ;  /* 0x000000ff14147207 */ /* 0x000fe20000800000 */
[----:B-1----:R-:W-:Y:S01]  /*1570*/  IMAD.MOV.U32 R34, RZ, RZ, RZ ;  /* 0x000000ffff227224 */ /* 0x002fe200078e00ff */
[----:B--2---:R-:W-:Y:S02]  /*1580*/  SEL R22, R8, RZ, P0 ;  /* 0x000000ff08167207 */ /* 0x004fe40000000000 */
[----:B------:R-:W-:-:S03]  /*1590*/  SEL R8, R31, RZ, P0 ;  /* 0x000000ff1f087207 */ /* 0x000fc60000000000 */
[----:B------:R-:W-:Y:S01]  /*15a0*/  FFMA R26, R37, R22, R26 ;  /* 0x00000016251a7223 */ /* 0x000fe2000000001a */
[----:B------:R-:W-:Y:S01]  /*15b0*/  SEL R22, R10, RZ, P0 ;  /* 0x000000ff0a167207 */ /* 0x000fe20000000000 */
[----:B------:R-:W-:Y:S01]  /*15c0*/  FADD R10, -R7, R8 ;  /* 0x00000008070a7221 */ /* 0x000fe20000000100 */
[----:B------:R-:W-:Y:S01]  /*15d0*/  SEL R16, R9, RZ, P0 ;  /* 0x000000ff09107207 */ /* 0x000fe20000000000 */
[----:B------:R-:W1:Y:S08]  /*15e0*/  LDC.64 R36, c[0x0][0x210] ;  /* 0x00008400ff247b82 */ /* 0x000e700000000a00 */
[----:B------:R-:W2:Y:S01]  /*15f0*/  LDC.64 R8, c[0x0][0x248] ;  /* 0x00009200ff087b82 */ /* 0x000ea20000000a00 */
[----:B------:R-:W-:Y:S01]  /*1600*/  FFMA R16, R27, R16, R2 ;  /* 0x000000101b107223 */ /* 0x000fe20000000002 */
[----:B------:R-:W-:Y:S01]  /*1610*/  FFMA R2, R10, R22, R7 ;  /* 0x000000160a027223 */ /* 0x000fe20000000007 */
[----:B------:R-:W-:-:S02]  /*1620*/  SEL R7, R6, RZ, P1 ;  /* 0x000000ff06077207 */ /* 0x000fc40000800000 */
[----:B------:R-:W-:Y:S02]  /*1630*/  SEL R22, R17, RZ, P0 ;  /* 0x000000ff11167207 */ /* 0x000fe40000000000 */
[----:B------:R-:W-:Y:S02]  /*1640*/  SEL R27, R30, RZ, P0 ;  /* 0x000000ff1e1b7207 */ /* 0x000fe40000000000 */
[----:B------:R-:W-:Y:S02]  /*1650*/  SEL R6, R33, RZ, P1 ;  /* 0x000000ff21067207 */ /* 0x000fe40000800000 */
[----:B---3--:R-:W-:Y:S02]  /*1660*/  SEL R31, R32, RZ, P1 ;  /* 0x000000ff201f7207 */ /* 0x008fe40000800000 */
[----:B------:R-:W-:Y:S01]  /*1670*/  SEL R19, R19, RZ, P1 ;  /* 0x000000ff13137207 */ /* 0x000fe20000800000 */
[----:B------:R-:W-:Y:S01]  /*1680*/  FADD R27, -R22, R27 ;  /* 0x0000001b161b7221 */ /* 0x000fe20000000100 */
[----:B------:R-:W-:Y:S01]  /*1690*/  SEL R11, R11, RZ, P0 ;  /* 0x000000ff0b0b7207 */ /* 0x000fe20000000000 */
[----:B------:R-:W-:Y:S01]  /*16a0*/  FADD R6, -R7, R6 ;  /* 0x0000000607067221 */ /* 0x000fe20000000100 */
[----:B------:R-:W-:Y:S01]  /*16b0*/  SEL R12, R12, RZ, P1 ;  /* 0x000000ff0c0c7207 */ /* 0x000fe20000800000 */
[----:B------:R-:W-:Y:S01]  /*16c0*/  FADD R31, -R4, R31 ;  /* 0x0000001f041f7221 */ /* 0x000fe20000000100 */
[----:B------:R-:W-:Y:S01]  /*16d0*/  SEL R13, R13, RZ, P1 ;  /* 0x000000ff0d0d7207 */ /* 0x000fe20000800000 */
[----:B------:R-:W-:Y:S01]  /*16e0*/  FADD R19, -R20, R19 ;  /* 0x0000001314137221 */ /* 0x000fe20000000100 */
[----:B------:R-:W-:Y:S01]  /*16f0*/  SEL R17, R14, RZ, P1 ;  /* 0x000000ff0e117207 */ /* 0x000fe20000800000 */
[----:B------:R-:W-:Y:S01]  /*1700*/  FFMA R22, R27, R11, R22 ;  /* 0x0000000b1b167223 */ /* 0x000fe20000000016 */
[----:B------:R-:W-:Y:S01]  /*1710*/  FFMA R12, R6, R12, R7 ;  /* 0x0000000c060c7223 */ /* 0x000fe20000000007 */
[----:B------:R-:W-:Y:S01]  /*1720*/  FFMA R14, R31, R13, R4 ;  /* 0x0000000d1f0e7223 */ /* 0x000fe20000000004 */
[----:B--2---:R-:W-:Y:S01]  /*1730*/  IMAD.WIDE R10, R5, 0x4, R8 ;  /* 0x00000004050a7825 */ /* 0x004fe200078e0208 */
[----:B------:R-:W-:-:S02]  /*1740*/  CS2R R4, SRZ ;  /* 0x0000000000047805 */ /* 0x000fc4000001ff00 */
[----:B------:R-:W-:Y:S01]  /*1750*/  CS2R R6, SRZ ;  /* 0x0000000000067805 */ /* 0x000fe2000001ff00 */
[----:B------:R-:W-:Y:S01]  /*1760*/  FFMA R13, R19, R17, R20 ;  /* 0x00000011130d7223 */ /* 0x000fe20000000014 */
[----:B------:R-:W-:Y:S01]  /*1770*/  IMAD.WIDE R40, R3, 0x4, R8 ;  /* 0x0000000403287825 */ /* 0x000fe200078e0208 */
[----:B------:R-:W-:Y:S01]  /*1780*/  CS2R R32, SRZ ;  /* 0x0000000000207805 */ /* 0x000fe2000001ff00 */
[----:B------:R-:W2:Y:S02]  /*1790*/  @P0 LDG.E.EL R34, desc[UR4][R10.64] ;  /* 0x000000040a220981 */ /* 0x000ea4000c2e1900 */
[----:B------:R-:W-:Y:S02]  /*17a0*/  IMAD.MOV.U32 R27, RZ, RZ, RZ ;  /* 0x000000ffff1b7224 */ /* 0x000fe400078e00ff */
[----:B0-----:R-:W-:Y:S01]  /*17b0*/  IMAD.WIDE R30, R23, 0x4, R38 ;  /* 0x00000004171e7825 */ /* 0x001fe200078e0226 */
[----:B------:R-:W3:Y:S03]  /*17c0*/  @P0 LDG.E.EL R33, desc[UR4][R10.64] ;  /* 0x000000040a210981 */ /* 0x000ee6000c2e1900 */
[----:B------:R-:W-:Y:S01]  /*17d0*/  IMAD.MOV.U32 R20, RZ, RZ, RZ ;  /* 0x000000ffff147224 */ /* 0x000fe200078e00ff */
[----:B------:R-:W4:Y:S01]  /*17e0*/  @P0 LDG.E.128 R4, desc[UR4][R30.64] ;  /* 0x000000041e040981 */ /* 0x000f22000c1e1d00 */
[----:B------:R-:W-:-:S02]  /*17f0*/  IMAD.MOV.U32 R19, RZ, RZ, RZ ;  /* 0x000000ffff137224 */ /* 0x000fc400078e00ff */
[----:B------:R-:W-:Y:S01]  /*1800*/  IMAD.MOV.U32 R17, RZ, RZ, RZ ;  /* 0x000000ffff117224 */ /* 0x000fe200078e00ff */
[----:B------:R-:W5:Y:S01]  /*1810*/  @P0 LDG.E.EL R27, desc[UR4][R10.64] ;  /* 0x000000040a1b0981 */ /* 0x000f62000c2e1900 */
[----:B------:R-:W-:Y:S01]  /*1820*/  IMAD.MOV.U32 R3, RZ, RZ, RZ ;  /* 0x000000ffff037224 */ /* 0x000fe200078e00ff */
[----:B------:R-:W-:Y:S02]  /*1830*/  CS2R R8, SRZ ;  /* 0x0000000000087805 */ /* 0x000fe4000001ff00 */
[----:B------:R0:W2:Y:S04]  /*1840*/  @P0 LDG.E.EL R32, desc[UR4][R10.64] ;  /* 0x000000040a200981 */ /* 0x0000a8000c2e1900 */
[----:B------:R-:W2:Y:S04]  /*1850*/  @P1 LDG.E.EL R20, desc[UR4][R40.64] ;  /* 0x0000000428141981 */ /* 0x000ea8000c2e1900 */
[----:B------:R-:W2:Y:S01]  /*1860*/  @P1 LDG.E.EL R19, desc[UR4][R40.64] ;  /* 0x0000000428131981 */ /* 0x000ea2000c2e1900 */
[----:B0-----:R-:W-:-:S03]  /*1870*/  CS2R R10, SRZ ;  /* 0x00000000000a7805 */ /* 0x001fc6000001ff00 */
[----:B------:R-:W2:Y:S04]  /*1880*/  @P1 LDG.E.EL R17, desc[UR4][R40.64] ;  /* 0x0000000428111981 */ /* 0x000ea8000c2e1900 */
[----:B------:R1:W2:Y:S02]  /*1890*/  @P1 LDG.E.EL R3, desc[UR4][R40.64] ;  /* 0x0000000428031981 */ /* 0x0002a4000c2e1900 */
[----:B-1----:R-:W-:-:S05]  /*18a0*/  IMAD.WIDE R40, R25, 0x4, R36 ;  /* 0x0000000419287825 */ /* 0x002fca00078e0224 */
[----:B------:R0:W2:Y:S01]  /*18b0*/  @!P2 LDG.E.128 R8, desc[UR4][R40.64] ;  /* 0x000000042808a981 */ /* 0x0000a2000c1e1d00 */
[----:B------:R-:W-:Y:S01]  /*18c0*/  IMAD.WIDE R38, R29, 0x4, R38 ;  /* 0x000000041d267825 */ /* 0x000fe200078e0226 */
[----:B------:R-:W-:Y:S02]  /*18d0*/  CS2R R28, SRZ ;  /* 0x00000000001c7805 */ /* 0x000fe4000001ff00 */
[----:B------:R-:W-:-:S06]  /*18e0*/  CS2R R30, SRZ ;  /* 0x00000000001e7805 */ /* 0x000fcc000001ff00 */
[----:B------:R-:W3:Y:S01]  /*18f0*/  @P1 LDG.E.128 R28, desc[UR4][R38.64] ;  /* 0x00000004261c1981 */ /* 0x000ee2000c1e1d00 */
[----:B0-----:R-:W-:Y:S01]  /*1900*/  IMAD.WIDE R40, R24, 0x4, R36 ;  /* 0x0000000418287825 */ /* 0x001fe200078e0224 */
[----:B------:R-:W-:Y:S01]  /*1910*/  CS2R R24, SRZ ;  /* 0x0000000000187805 */ /* 0x000fe2000001ff00 */
[----:B------:R-:W0:Y:S01]  /*1920*/  LDC.64 R36, c[0x0][0x250] ;  /* 0x00009400ff247b82 */ /* 0x000e220000000a00 */
[----:B----4-:R-:W-:Y:S02]  /*1930*/  SEL R23, R4, RZ, P0 ;  /* 0x000000ff04177207 */ /* 0x010fe40000000000 */
[----:B-----5:R-:W-:-:S03]  /*1940*/  SEL R27, R27, RZ, P0 ;  /* 0x000000ff1b1b7207 */ /* 0x020fc60000000000 */
[----:B------:R-:W-:Y:S01]  /*1950*/  FADD R26, -R23, R26 ;  /* 0x0000001a171a7221 */ /* 0x000fe20000000100 */
[----:B--2---:R-:W-:-:S03]  /*1960*/  SEL R8, R8, RZ, !P2 ;  /* 0x000000ff08087207 */ /* 0x004fc60005000000 */
[----:B------:R-:W-:Y:S01]  /*1970*/  @P2 FFMA R8, R26, R27, R23 ;  /* 0x0000001b1a082223 */ /* 0x000fe20000000017 */
[----:B------:R-:W-:Y:S02]  /*1980*/  IMAD.MOV.U32 R26, RZ, RZ, RZ ;  /* 0x000000ffff1a7224 */ /* 0x000fe400078e00ff */
[----:B------:R-:W-:-:S06]  /*1990*/  IMAD.MOV.U32 R27, RZ, RZ, RZ ;  /* 0x000000ffff1b7224 */ /* 0x000fcc00078e00ff */
[----:B------:R-:W2:Y:S01]  /*19a0*/  @!P3 LDG.E.128 R24, desc[UR4][R40.64] ;  /* 0x000000042818b981 */ /* 0x000ea2000c1e1d00 */
[----:B------:R-:W-:Y:S02]  /*19b0*/  SEL R21, R21, RZ, P1 ;  /* 0x000000ff15157207 */ /* 0x000fe40000800000 */
[----:B------:R-:W-:Y:S02]  /*19c0*/  SEL R18, R18, RZ, P1 ;  /* 0x000000ff12127207 */ /* 0x000fe40000800000 */
[----:B------:R-:W-:Y:S02]  /*19d0*/  SEL R4, R15, RZ, P1 ;  /* 0x000000ff0f047207 */ /* 0x000fe40000800000 */
[----:B------:R-:W-:Y:S01]  /*19e0*/  SEL R15, R6, RZ, P0 ;  /* 0x000000ff060f7207 */ /* 0x000fe20000000000 */
[----:B------:R-:W-:Y:S01]  /*19f0*/  FADD R18, -R21, R18 ;  /* 0x0000001215127221 */ /* 0x000fe20000000100 */
[----:B0-----:R-:W-:Y:S01]  /*1a00*/  IMAD.WIDE R36, R0, 0x4, R36 ;  /* 0x0000000400247825 */ /* 0x001fe200078e0224 */
[----:B---3--:R-:W-:-:S03]  /*1a10*/  SEL R0, R33, RZ, P0 ;  /* 0x000000ff21007207 */ /* 0x008fc60000000000 */
[----:B------:R-:W-:Y:S01]  /*1a20*/  FFMA R4, R18, R4, R21 ;  /* 0x0000000412047223 */ /* 0x000fe20000000015 */
[----:B------:R-:W-:Y:S01]  /*1a30*/  FADD R2, -R15, R2 ;  /* 0x000000020f027221 */ /* 0x000fe20000000100 */
[----:B------:R-:W-:Y:S02]  /*1a40*/  SEL R5, R5, RZ, P0 ;  /* 0x000000ff05057207 */ /* 0x000fe40000000000 */
[----:B------:R-:W-:Y:S02]  /*1a50*/  SEL R7, R7, RZ, P0 ;  /* 0x000000ff07077207 */ /* 0x000fe40000000000 */
[----:B------:R-:W-:Y:S02]  /*1a60*/  SEL R21, R28, RZ, P1 ;  /* 0x000000ff1c157207 */ /* 0x000fe40000800000 */
[----:B------:R-:W-:Y:S02]  /*1a70*/  SEL R29, R29, RZ, P1 ;  /* 0x000000ff1d1d7207 */ /* 0x000fe40000800000 */
[----:B------:R-:W-:-:S02]  /*1a80*/  SEL R30, R30, RZ, P1 ;  /* 0x000000ff1e1e7207 */ /* 0x000fc40000800000 */
[----:B------:R-:W-:Y:S02]  /*1a90*/  SEL R31, R31, RZ, P1 ;  /* 0x000000ff1f1f7207 */ /* 0x000fe40000800000 */
[----:B------:R-:W-:Y:S01]  /*1aa0*/  SEL R10, R10, RZ, !P2 ;  /* 0x000000ff0a0a7207 */ /* 0x000fe20005000000 */
[----:B------:R-:W-:Y:S01]  /*1ab0*/  @P2 FFMA R10, R2, R0, R15 ;  /* 0x00000000020a2223 */ /* 0x000fe2000000000f */
        /* <DEDUP_REMOVED lines=12> */
[----:B------:R-:W-:Y:S01]  /*1b80*/  SEL R9, R9, RZ, !P2 ;  /* 0x000000ff09097207 */ /* 0x000fe20005000000 */
[----:B------:R-:W-:Y:S01]  /*1b90*/  @P2 FFMA R9, R16, R34, R5 ;  /* 0x0000002210092223 */ /* 0x000fe20000000005 */
[----:B------:R-:W-:Y:S01]  /*1ba0*/  SEL R11, R11, RZ, !P2 ;  /* 0x000000ff0b0b7207 */ /* 0x000fe20005000000 */
[----:B------:R-:W-:-:S05]  /*1bb0*/  @P2 FFMA R11, R22, R32, R7 ;  /* 0x00000020160b2223 */ /* 0x000fca0000000007 */
[----:B------:R-:W-:Y:S01]  /*1bc0*/  STG.E.128 desc[UR4][R36.64], R8 ;  /* 0x0000000824007986 */ /* 0x000fe2000c101d04 */
[----:B--2---:R-:W-:Y:S01]  /*1bd0*/  SEL R24, R24, RZ, !P3 ;  /* 0x000000ff18187207 */ /* 0x004fe20005800000 */
[----:B------:R-:W-:Y:S01]  /*1be0*/  @P3 FFMA R24, R12, R20, R21 ;  /* 0x000000140c183223 */ /* 0x000fe20000000015 */
[----:B------:R-:W-:Y:S01]  /*1bf0*/  SEL R25, R25, RZ, !P3 ;  /* 0x000000ff19197207 */ /* 0x000fe20005800000 */
[----:B------:R-:W-:Y:S01]  /*1c00*/  @P3 FFMA R25, R14, R19, R29 ;  /* 0x000000130e193223 */ /* 0x000fe2000000001d */
[----:B------:R-:W-:Y:S01]  /*1c10*/  SEL R26, R26, RZ, !P3 ;  /* 0x000000ff1a1a7207 */ /* 0x000fe20005800000 */
[----:B------:R-:W-:Y:S01]  /*1c20*/  @P3 FFMA R26, R13, R17, R30 ;  /* 0x000000110d1a3223 */ /* 0x000fe2000000001e */
[----:B------:R-:W-:Y:S01]  /*1c30*/  SEL R27, R27, RZ, !P3 ;  /* 0x000000ff1b1b7207 */ /* 0x000fe20005800000 */
[----:B------:R-:W-:-:S05]  /*1c40*/  @P3 FFMA R27, R4, R0, R31 ;  /* 0x00000000041b3223 */ /* 0x000fca000000001f */
[----:B------:R-:W-:Y:S01]  /*1c50*/  STG.E.128 desc[UR4][R36.64+0x800], R24 ;  /* 0x0008001824007986 */ /* 0x000fe2000c101d04 */
[----:B------:R-:W-:Y:S05]  /*1c60*/  EXIT ;  /* 0x000000000000794d */ /* 0x000fea0003800000 */
.L_x_0:
[----:B------:R-:W-:-:S00]  /*1c70*/  BRA `(.L_x_0) ;  /* 0xfffffffc00fc7947 */ /* 0x000fc0000383ffff */
[----:B------:R-:W-:-:S00]  /*1c80*/  NOP ;  /* 0x0000000000007918 */ /* 0x000fc00000000000 */
[----:B------:R-:W-:-:S00]  /*1c90*/  NOP ;  /* 0x0000000000007918 */ /* 0x000fc00000000000 */
[----:B------:R-:W-:-:S00]  /*1ca0*/  NOP ;  /* 0x0000000000007918 */ /* 0x000fc00000000000 */
[----:B------:R-:W-:-:S00]  /*1cb0*/  NOP ;  /* 0x0000000000007918 */ /* 0x000fc00000000000 */
[----:B------:R-:W-:-:S00]  /*1cc0*/  NOP ;  /* 0x0000000000007918 */ /* 0x000fc00000000000 */
[----:B------:R-:W-:-:S00]  /*1cd0*/  NOP ;  /* 0x0000000000007918 */ /* 0x000fc00000000000 */
[----:B------:R-:W-:-:S00]  /*1ce0*/  NOP ;  /* 0x0000000000007918 */ /* 0x000fc00000000000 */
[----:B------:R-:W-:-:S00]  /*1cf0*/  NOP ;  /* 0x0000000000007918 */ /* 0x000fc00000000000 */
.L_x_1:


//--------------------- .nv.constant0.triton_poi_fused_cat_13 --------------------------
	.section	.nv.constant0.triton_poi_fused_cat_13,"a",@progbits
	.sectionflags	@""
	.align	4
.nv.constant0.triton_poi_fused_cat_13:
	.zero		604
